	.headerflags	@"EF_CUDA_TEXMODE_UNIFIED EF_CUDA_64BIT_ADDRESS EF_CUDA_ACCELERATORS EF_CUDA_SM90 EF_CUDA_VIRTUAL_SM(EF_CUDA_SM90)"
	.elftype	@"ET_EXEC"


//--------------------- .nv.info                  --------------------------
	.section	.nv.info,"",@"SHT_CUDA_INFO"
	.align	4


	//----- nvinfo : EIATTR_REGCOUNT
	.align		4
        /*0000*/ 	.byte	0x04, 0x2f
        /*0002*/ 	.short	(.L_3 - .L_2)
	.align		4
.L_2:
        /*0004*/ 	.word	index@(triton_poi_fused__native_batch_norm_legit_no_training_cat_relu_unfold_0)
        /*0008*/ 	.word	0x0000001c


	//----- nvinfo : EIATTR_MIN_STACK_SIZE
	.align		4
.L_3:
        /*000c*/ 	.byte	0x04, 0x12
        /*000e*/ 	.short	(.L_5 - .L_4)
	.align		4
.L_4:
        /*0010*/ 	.word	index@(triton_poi_fused__native_batch_norm_legit_no_training_cat_relu_unfold_0)
        /*0014*/ 	.word	0x00000000


	//----- nvinfo : EIATTR_FRAME_SIZE
	.align		4
.L_5:
        /*0018*/ 	.byte	0x04, 0x11
        /*001a*/ 	.short	(.L_7 - .L_6)
	.align		4
.L_6:
        /*001c*/ 	.word	index@(triton_poi_fused__native_batch_norm_legit_no_training_cat_relu_unfold_0)
        /*0020*/ 	.word	0x00000000


	//----- nvinfo : EIATTR_MIN_STACK_SIZE
	.align		4
.L_7:
        /*0024*/ 	.byte	0x04, 0x12
        /*0026*/ 	.short	(.L_9 - .L_8)
	.align		4
.L_8:
        /*0028*/ 	.word	index@(triton_poi_fused__native_batch_norm_legit_no_training_cat_relu_unfold_0)
        /*002c*/ 	.word	0x00000000
.L_9:


//--------------------- .nv.info.triton_poi_fused__native_batch_norm_legit_no_training_cat_relu_unfold_0 --------------------------
	.section	.nv.info.triton_poi_fused__native_batch_norm_legit_no_training_cat_relu_unfold_0,"",@"SHT_CUDA_INFO"
	.sectionflags	@""
	.align	4


	//----- nvinfo : EIATTR_CUDA_API_VERSION
	.align		4
        /*0000*/ 	.byte	0x04, 0x37
        /*0002*/ 	.short	(.L_11 - .L_10)
.L_10:
        /*0004*/ 	.word	0x0000007c


	//----- nvinfo : EIATTR_KPARAM_INFO
	.align		4
.L_11:
        /*0008*/ 	.byte	0x04, 0x17
        /*000a*/ 	.short	(.L_13 - .L_12)
.L_12:
        /*000c*/ 	.word	0x00000000
        /*0010*/ 	.short	0x000b
        /*0012*/ 	.short	0x0058
        /*0014*/ 	.byte	0x00, 0xf0, 0x11, 0x00


	//----- nvinfo : EIATTR_KPARAM_INFO
	.align		4
.L_13:
        /*0018*/ 	.byte	0x04, 0x17
        /*001a*/ 	.short	(.L_15 - .L_14)
.L_14:
        /*001c*/ 	.word	0x00000000
        /*0020*/ 	.short	0x000a
        /*0022*/ 	.short	0x0050
        /*0024*/ 	.byte	0x00, 0xf4, 0x21, 0x00


	//----- nvinfo : EIATTR_KPARAM_INFO
	.align		4
.L_15:
        /*0028*/ 	.byte	0x04, 0x17
        /*002a*/ 	.short	(.L_17 - .L_16)
.L_16:
        /*002c*/ 	.word	0x00000000
        /*0030*/ 	.short	0x0009
        /*0032*/ 	.short	0x0048
        /*0034*/ 	.byte	0x00, 0xf4, 0x21, 0x00


	//----- nvinfo : EIATTR_KPARAM_INFO
	.align		4
.L_17:
        /*0038*/ 	.byte	0x04, 0x17
        /*003a*/ 	.short	(.L_19 - .L_18)
.L_18:
        /*003c*/ 	.word	0x00000000
        /*0040*/ 	.short	0x0008
        /*0042*/ 	.short	0x0040
        /*0044*/ 	.byte	0x00, 0xf4, 0x21, 0x00


	//----- nvinfo : EIATTR_KPARAM_INFO
	.align		4
.L_19:
        /*0048*/ 	.byte	0x04, 0x17
        /*004a*/ 	.short	(.L_21 - .L_20)
.L_20:
        /*004c*/ 	.word	0x00000000
        /*0050*/ 	.short	0x0007
        /*0052*/ 	.short	0x0038
        /*0054*/ 	.byte	0x00, 0xf4, 0x21, 0x00


	//----- nvinfo : EIATTR_KPARAM_INFO
	.align		4
.L_21:
        /*0058*/ 	.byte	0x04, 0x17
        /*005a*/ 	.short	(.L_23 - .L_22)
.L_22:
        /*005c*/ 	.word	0x00000000
        /*0060*/ 	.short	0x0006
        /*0062*/ 	.short	0x0030
        /*0064*/ 	.byte	0x00, 0xf4, 0x21, 0x00


	//----- nvinfo : EIATTR_KPARAM_INFO
	.align		4
.L_23:
        /*0068*/ 	.byte	0x04, 0x17
        /*006a*/ 	.short	(.L_25 - .L_24)
.L_24:
        /*006c*/ 	.word	0x00000000
        /*0070*/ 	.short	0x0005
        /*0072*/ 	.short	0x0028
        /*0074*/ 	.byte	0x00, 0xf4, 0x21, 0x00


	//----- nvinfo : EIATTR_KPARAM_INFO
	.align		4
.L_25:
        /*0078*/ 	.byte	0x04, 0x17
        /*007a*/ 	.short	(.L_27 - .L_26)
.L_26:
        /*007c*/ 	.word	0x00000000
        /*0080*/ 	.short	0x0004
        /*0082*/ 	.short	0x0020
        /*0084*/ 	.byte	0x00, 0xf4, 0x21, 0x00


	//----- nvinfo : EIATTR_KPARAM_INFO
	.align		4
.L_27:
        /*0088*/ 	.byte	0x04, 0x17
        /*008a*/ 	.short	(.L_29 - .L_28)
.L_28:
        /*008c*/ 	.word	0x00000000
        /*0090*/ 	.short	0x0003
        /*0092*/ 	.short	0x0018
        /*0094*/ 	.byte	0x00, 0xf4, 0x21, 0x00


	//----- nvinfo : EIATTR_KPARAM_INFO
	.align		4
.L_29:
        /*0098*/ 	.byte	0x04, 0x17
        /*009a*/ 	.short	(.L_31 - .L_30)
.L_30:
        /*009c*/ 	.word	0x00000000
        /*00a0*/ 	.short	0x0002
        /*00a2*/ 	.short	0x0010
        /*00a4*/ 	.byte	0x00, 0xf4, 0x21, 0x00


	//----- nvinfo : EIATTR_KPARAM_INFO
	.align		4
.L_31:
        /*00a8*/ 	.byte	0x04, 0x17
        /*00aa*/ 	.short	(.L_33 - .L_32)
.L_32:
        /*00ac*/ 	.word	0x00000000
        /*00b0*/ 	.short	0x0001
        /*00b2*/ 	.short	0x0008
        /*00b4*/ 	.byte	0x00, 0xf4, 0x21, 0x00


	//----- nvinfo : EIATTR_KPARAM_INFO
	.align		4
.L_33:
        /*00b8*/ 	.byte	0x04, 0x17
        /*00ba*/ 	.short	(.L_35 - .L_34)
.L_34:
        /*00bc*/ 	.word	0x00000000
        /*00c0*/ 	.short	0x0000
        /*00c2*/ 	.short	0x0000
        /*00c4*/ 	.byte	0x00, 0xf4, 0x21, 0x00


	//----- nvinfo : EIATTR_SPARSE_MMA_MASK
	.align		4
.L_35:
        /*00c8*/ 	.byte	0x03, 0x50
        /*00ca*/ 	.short	0x0000


	//----- nvinfo : EIATTR_MAXREG_COUNT
	.align		4
        /*00cc*/ 	.byte	0x03, 0x1b
        /*00ce*/ 	.short	0x00ff


	//----- nvinfo : EIATTR_EXIT_INSTR_OFFSETS
	.align		4
        /*00d0*/ 	.byte	0x04, 0x1c
        /*00d2*/ 	.short	(.L_37 - .L_36)


	//   ....[0]....
.L_36:
        /*00d4*/ 	.word	0x00000740


	//   ....[1]....
        /*00d8*/ 	.word	0x00000760


	//----- nvinfo : EIATTR_REQNTID
	.align		4
.L_37:
        /*00dc*/ 	.byte	0x04, 0x10
        /*00de*/ 	.short	(.L_39 - .L_38)
.L_38:
        /*00e0*/ 	.word	0x00000080
        /*00e4*/ 	.word	0x00000001
        /*00e8*/ 	.word	0x00000001


	//----- nvinfo : EIATTR_CBANK_PARAM_SIZE
	.align		4
.L_39:
        /*00ec*/ 	.byte	0x03, 0x19
        /*00ee*/ 	.short	0x005c


	//----- nvinfo : EIATTR_PARAM_CBANK
	.align		4
        /*00f0*/ 	.byte	0x04, 0x0a
        /*00f2*/ 	.short	(.L_41 - .L_40)
	.align		4
.L_40:
        /*00f4*/ 	.word	index@(.nv.constant0.triton_poi_fused__native_batch_norm_legit_no_training_cat_relu_unfold_0)
        /*00f8*/ 	.short	0x0210
        /*00fa*/ 	.short	0x005c


	//----- nvinfo : EIATTR_SW_WAR
	.align		4
.L_41:
        /*00fc*/ 	.byte	0x04, 0x36
        /*00fe*/ 	.short	(.L_43 - .L_42)
.L_42:
        /*0100*/ 	.word	0x00000008
.L_43:


//--------------------- .nv.callgraph             --------------------------
	.section	.nv.callgraph,"",@"SHT_CUDA_CALLGRAPH"
	.align	4
	.sectionentsize	8
	.align		4
        /*0000*/ 	.word	0x00000000
	.align		4
        /*0004*/ 	.word	0xffffffff
	.align		4
        /*0008*/ 	.word	0x00000000
	.align		4
        /*000c*/ 	.word	0xfffffffe
	.align		4
        /*0010*/ 	.word	0x00000000
	.align		4
        /*0014*/ 	.word	0xfffffffd
	.align		4
        /*0018*/ 	.word	0x00000000
	.align		4
        /*001c*/ 	.word	0xfffffffc


//--------------------- .nv.constant4             --------------------------
	.section	.nv.constant4,"a",@progbits
	.align	8
	.align		8
.nv.constant4:
        /*0000*/ 	.dword	_$_str
	.align		8
        /*0008*/ 	.dword	_$_str_$_2


//--------------------- .text.triton_poi_fused__native_batch_norm_legit_no_training_cat_relu_unfold_0 --------------------------
	.section	.text.triton_poi_fused__native_batch_norm_legit_no_training_cat_relu_unfold_0,"ax",@progbits
	.align	128
        .global         triton_poi_fused__native_batch_norm_legit_no_training_cat_relu_unfold_0
        .type           triton_poi_fused__native_batch_norm_legit_no_training_cat_relu_unfold_0,@function
        .size           triton_poi_fused__native_batch_norm_legit_no_training_cat_relu_unfold_0,(.L_x_1 - triton_poi_fused__native_batch_norm_legit_no_training_cat_relu_unfold_0)
        .other          triton_poi_fused__native_batch_norm_legit_no_training_cat_relu_unfold_0,@"STO_CUDA_ENTRY STV_DEFAULT"
triton_poi_fused__native_batch_norm_legit_no_training_cat_relu_unfold_0:
.text.triton_poi_fused__native_batch_norm_legit_no_training_cat_relu_unfold_0:
[----:B------:R-:W0:Y:S01]  /*0000*/  LDC R1, c[0x0][0x28] ;  /* 0x00000a00ff017b82 */ /* 0x000e220000000800 */
[----:B------:R-:W1:Y:S07]  /*0010*/  S2R R0, SR_TID.X ;  /* 0x0000000000007919 */ /* 0x000e6e0000002100 */
[----:B------:R-:W2:Y:S01]  /*0020*/  LDC.64 R6, c[0x0][0x220] ;  /* 0x00008800ff067b82 */ /* 0x000ea20000000a00 */
[----:B------:R-:W-:Y:S01]  /*0030*/  ULDC.64 UR4, c[0x0][0x208] ;  /* 0x0000820000047ab9 */ /* 0x000fe20000000a00 */
[----:B------:R-:W3:Y:S06]  /*0040*/  S2R R3, SR_CTAID.X ;  /* 0x0000000000037919 */ /* 0x000eec0000002500 */
[----:B------:R-:W4:Y:S08]  /*0050*/  LDC.64 R22, c[0x0][0x240] ;  /* 0x00009000ff167b82 */ /* 0x000f300000000a00 */
[----:B------:R-:W5:Y:S01]  /*0060*/  LDC.64 R24, c[0x0][0x238] ;  /* 0x00008e00ff187b82 */ /* 0x000f620000000a00 */
[----:B-1----:R-:W-:-:S02]  /*0070*/  LOP3.LUT R0, R0, 0x7f, RZ, 0xc0, !PT ;  /* 0x0000007f00007812 */ /* 0x002fc400078ec0ff */
[----:B---3--:R-:W-:-:S03]  /*0080*/  SHF.R.S32.HI R2, RZ, 0x18, R3 ;  /* 0x00000018ff027819 */ /* 0x008fc60000011403 */
[----:B------:R-:W-:Y:S01]  /*0090*/  IMAD R0, R3, 0x80, R0 ;  /* 0x0000008003007824 */ /* 0x000fe200078e0200 */
[----:B------:R-:W-:-:S04]  /*00a0*/  SGXT R3, R2, 0x1 ;  /* 0x000000010203781a */ /* 0x000fc80000000200 */
[----:B------:R-:W-:Y:S02]  /*00b0*/  SHF.R.S32.HI R5, RZ, 0x1f, R0 ;  /* 0x0000001fff057819 */ /* 0x000fe40000011400 */
[CC--:B------:R-:W-:Y:S02]  /*00c0*/  LEA.HI R10, R3.reuse, R0.reuse, RZ, 0x2 ;  /* 0x00000000030a7211 */ /* 0x0c0fe400078f10ff */
[----:B------:R-:W-:Y:S02]  /*00d0*/  LEA.HI R9, R3, R0, RZ, 0x4 ;  /* 0x0000000003097211 */ /* 0x000fe400078f20ff */
[----:B------:R-:W-:Y:S02]  /*00e0*/  SHF.R.S32.HI R2, RZ, 0x2, R10 ;  /* 0x00000002ff027819 */ /* 0x000fe4000001140a */
[----:B------:R-:W-:Y:S02]  /*00f0*/  SHF.R.S32.HI R11, RZ, 0x4, R9 ;  /* 0x00000004ff0b7819 */ /* 0x000fe40000011409 */
[----:B------:R-:W-:-:S02]  /*0100*/  LEA.HI R3, R2, R2, RZ, 0x2 ;  /* 0x0000000202037211 */ /* 0x000fc400078f10ff */
[----:B------:R-:W-:Y:S02]  /*0110*/  LEA.HI R4, R11, R11, RZ, 0x2 ;  /* 0x0000000b0b047211 */ /* 0x000fe400078f10ff */
[----:B------:R-:W-:Y:S02]  /*0120*/  LOP3.LUT R3, R3, 0xfffffffc, RZ, 0xc0, !PT ;  /* 0xfffffffc03037812 */ /* 0x000fe400078ec0ff */
[----:B------:R-:W-:Y:S02]  /*0130*/  LOP3.LUT R4, R4, 0xfffffffc, RZ, 0xc0, !PT ;  /* 0xfffffffc04047812 */ /* 0x000fe400078ec0ff */
[----:B------:R-:W-:Y:S01]  /*0140*/  LEA.HI R8, R5, R0, RZ, 0x6 ;  /* 0x0000000005087211 */ /* 0x000fe200078f30ff */
[----:B------:R-:W-:Y:S01]  /*0150*/  IMAD.IADD R12, R2, 0x1, -R3 ;  /* 0x00000001020c7824 */ /* 0x000fe200078e0a03 */
[----:B------:R-:W-:Y:S01]  /*0160*/  IADD3 R11, R11, -R4, RZ ;  /* 0x800000040b0b7210 */ /* 0x000fe20007ffe0ff */
[----:B------:R-:W1:Y:S01]  /*0170*/  LDC.64 R2, c[0x0][0x218] ;  /* 0x00008600ff027b82 */ /* 0x000e620000000a00 */
[----:B------:R-:W-:-:S02]  /*0180*/  LOP3.LUT R9, R9, 0xfffffff0, RZ, 0xc0, !PT ;  /* 0xfffffff009097812 */ /* 0x000fc400078ec0ff */
[----:B------:R-:W-:Y:S01]  /*0190*/  LOP3.LUT R8, R8, 0xffffffc0, RZ, 0xc0, !PT ;  /* 0xffffffc008087812 */ /* 0x000fe200078ec0ff */
[----:B------:R-:W-:Y:S01]  /*01a0*/  IMAD R17, R11, 0x4, R12 ;  /* 0x000000040b117824 */ /* 0x000fe200078e020c */
[----:B------:R-:W-:Y:S02]  /*01b0*/  LOP3.LUT R13, R10, 0xfffffffc, RZ, 0xc0, !PT ;  /* 0xfffffffc0a0d7812 */ /* 0x000fe400078ec0ff */
[----:B------:R-:W-:Y:S01]  /*01c0*/  IADD3 R9, R8, R0, -R9 ;  /* 0x0000000008097210 */ /* 0x000fe20007ffe809 */
[----:B------:R-:W3:Y:S01]  /*01d0*/  LDC.64 R4, c[0x0][0x228] ;  /* 0x00008a00ff047b82 */ /* 0x000ee20000000a00 */
[----:B--2---:R-:W-:Y:S01]  /*01e0*/  IMAD.WIDE R16, R17, 0x4, R6 ;  /* 0x0000000411107825 */ /* 0x004fe200078e0206 */
[C---:B------:R-:W-:Y:S02]  /*01f0*/  ISETP.GE.AND P3, PT, R11.reuse, 0x2, PT ;  /* 0x000000020b00780c */ /* 0x040fe40003f66270 */
[C---:B------:R-:W-:Y:S01]  /*0200*/  ISETP.GE.AND P0, PT, R0.reuse, 0x100, PT ;  /* 0x000001000000780c */ /* 0x040fe20003f06270 */
[C---:B------:R-:W-:Y:S01]  /*0210*/  VIADD R6, R11.reuse, 0xfffffffe ;  /* 0xfffffffe0b067836 */ /* 0x040fe20000000000 */
[----:B------:R-:W-:Y:S01]  /*0220*/  IADD3 R13, R0, -R13, RZ ;  /* 0x8000000d000d7210 */ /* 0x000fe20007ffe0ff */
[----:B------:R-:W-:Y:S01]  /*0230*/  HFMA2.MMA R10, -RZ, RZ, 0, 0 ;  /* 0x00000000ff0a7435 */ /* 0x000fe200000001ff */
[----:B------:R-:W-:Y:S01]  /*0240*/  ISETP.LT.AND P1, PT, R0, 0x100, !P3 ;  /* 0x000001000000780c */ /* 0x000fe20005f21270 */
[C---:B------:R-:W-:Y:S01]  /*0250*/  IMAD R9, R6.reuse, 0x10, R9 ;  /* 0x0000001006097824 */ /* 0x040fe200078e0209 */
[----:B------:R-:W-:Y:S01]  /*0260*/  ISETP.GT.AND P2, PT, R11, 0x1, !P0 ;  /* 0x000000010b00780c */ /* 0x000fe20004744270 */
[----:B------:R-:W-:Y:S01]  /*0270*/  IMAD.MOV.U32 R8, RZ, RZ, RZ ;  /* 0x000000ffff087224 */ /* 0x000fe200078e00ff */
[----:B------:R-:W-:Y:S01]  /*0280*/  LEA R21, R6, R13, 0x2 ;  /* 0x0000000d06157211 */ /* 0x000fe200078e10ff */
[----:B------:R-:W-:Y:S01]  /*0290*/  VIADD R13, R9, 0x20 ;  /* 0x00000020090d7836 */ /* 0x000fe20000000000 */
[----:B------:R-:W2:Y:S01]  /*02a0*/  LDC.64 R6, c[0x0][0x230] ;  /* 0x00008c00ff067b82 */ /* 0x000ea20000000a00 */
[----:B------:R-:W-:-:S02]  /*02b0*/  IMAD.MOV.U32 R9, RZ, RZ, RZ ;  /* 0x000000ffff097224 */ /* 0x000fc400078e00ff */
[----:B-1----:R-:W-:-:S04]  /*02c0*/  IMAD.WIDE R14, R0, 0x4, R2 ;  /* 0x00000004000e7825 */ /* 0x002fc800078e0202 */
[----:B------:R-:W-:Y:S01]  /*02d0*/  IMAD.WIDE R2, R13, 0x4, R2 ;  /* 0x000000040d027825 */ /* 0x000fe200078e0202 */
[----:B------:R-:W-:Y:S01]  /*02e0*/  CS2R R12, SRZ ;  /* 0x00000000000c7805 */ /* 0x000fe2000001ff00 */
[----:B------:R1:W5:Y:S02]  /*02f0*/  @P1 LDG.E.EL R8, desc[UR4][R16.64] ;  /* 0x0000000410081981 */ /* 0x000364000c2e1900 */
[----:B---3--:R-:W-:Y:S02]  /*0300*/  IMAD.WIDE R20, R21, 0x4, R4 ;  /* 0x0000000415147825 */ /* 0x008fe400078e0204 */
[----:B------:R-:W3:Y:S01]  /*0310*/  @P1 LDG.E R9, desc[UR4][R14.64] ;  /* 0x000000040e091981 */ /* 0x000ee2000c1e1900 */
[----:B------:R-:W5:Y:S03]  /*0320*/  LDC.64 R4, c[0x0][0x210] ;  /* 0x00008400ff047b82 */ /* 0x000f660000000a00 */
[----:B------:R-:W3:Y:S04]  /*0330*/  @P2 LDG.E.EL R10, desc[UR4][R20.64] ;  /* 0x00000004140a2981 */ /* 0x000ee8000c2e1900 */
[----:B------:R1:W3:Y:S01]  /*0340*/  @P2 LDG.E R13, desc[UR4][R2.64] ;  /* 0x00000004020d2981 */ /* 0x0002e2000c1e1900 */
[----:B--2---:R-:W-:-:S02]  /*0350*/  IMAD.WIDE R18, R0, 0x4, R6 ;  /* 0x0000000400127825 */ /* 0x004fc400078e0206 */
[----:B------:R-:W2:Y:S03]  /*0360*/  LDC.64 R6, c[0x0][0x248] ;  /* 0x00009200ff067b82 */ /* 0x000ea60000000a00 */
[----:B------:R2:W3:Y:S01]  /*0370*/  @!P0 LDG.E R12, desc[UR4][R18.64] ;  /* 0x00000004120c8981 */ /* 0x0004e2000c1e1900 */
[----:B-1----:R-:W-:Y:S02]  /*0380*/  IMAD.MOV.U32 R16, RZ, RZ, RZ ;  /* 0x000000ffff107224 */ /* 0x002fe400078e00ff */
[C---:B----4-:R-:W-:Y:S02]  /*0390*/  IMAD.WIDE R22, R11.reuse, 0x4, R22 ;  /* 0x000000040b167825 */ /* 0x050fe400078e0216 */
[----:B------:R-:W1:Y:S03]  /*03a0*/  LDC.64 R2, c[0x0][0x250] ;  /* 0x00009400ff027b82 */ /* 0x000e660000000a00 */
[----:B------:R-:W4:Y:S01]  /*03b0*/  @!P0 LDG.E.EL R16, desc[UR4][R22.64] ;  /* 0x0000000416108981 */ /* 0x000f22000c2e1900 */
[----:B------:R-:W-:Y:S01]  /*03c0*/  CS2R R14, SRZ ;  /* 0x00000000000e7805 */ /* 0x000fe2000001ff00 */
[----:B0----5:R-:W-:-:S04]  /*03d0*/  IMAD.WIDE R20, R11, 0x4, R24 ;  /* 0x000000040b147825 */ /* 0x021fc800078e0218 */
[----:B------:R-:W-:Y:S01]  /*03e0*/  IMAD.WIDE R4, R0, 0x4, R4 ;  /* 0x0000000400047825 */ /* 0x000fe200078e0204 */
[----:B------:R-:W5:Y:S04]  /*03f0*/  @!P0 LDG.E.EL R14, desc[UR4][R20.64] ;  /* 0x00000004140e8981 */ /* 0x000f68000c2e1900 */
[----:B------:R-:W5:Y:S01]  /*0400*/  @!P0 LDG.E R15, desc[UR4][R4.64] ;  /* 0x00000004040f8981 */ /* 0x000f62000c1e1900 */
[----:B--2---:R-:W-:-:S04]  /*0410*/  IMAD.WIDE R6, R11, 0x4, R6 ;  /* 0x000000040b067825 */ /* 0x004fc800078e0206 */
[----:B-1----:R-:W-:Y:S01]  /*0420*/  IMAD.WIDE R18, R11, 0x4, R2 ;  /* 0x000000040b127825 */ /* 0x002fe200078e0202 */
[----:B------:R-:W-:-:S06]  /*0430*/  CS2R R2, SRZ ;  /* 0x0000000000027805 */ /* 0x000fcc000001ff00 */
[----:B------:R0:W2:Y:S04]  /*0440*/  @!P0 LDG.E.EL R3, desc[UR4][R6.64] ;  /* 0x0000000406038981 */ /* 0x0000a8000c2e1900 */
[----:B------:R1:W2:Y:S01]  /*0450*/  @!P0 LDG.E.EL R2, desc[UR4][R18.64] ;  /* 0x0000000412028981 */ /* 0x0002a2000c2e1900 */
[----:B------:R-:W-:Y:S02]  /*0460*/  MOV R17, 0x3f800000 ;  /* 0x3f80000000117802 */ /* 0x000fe40000000f00 */
[----:B------:R-:W-:Y:S02]  /*0470*/  SEL R8, R8, RZ, P1 ;  /* 0x000000ff08087207 */ /* 0x000fe40000800000 */
[----:B---3--:R-:W-:Y:S02]  /*0480*/  SEL R9, R9, RZ, P1 ;  /* 0x000000ff09097207 */ /* 0x008fe40000800000 */
[----:B------:R-:W-:-:S03]  /*0490*/  SEL R10, R10, RZ, P2 ;  /* 0x000000ff0a0a7207 */ /* 0x000fc60001000000 */
[----:B------:R-:W-:Y:S01]  /*04a0*/  FADD R8, R9, R8 ;  /* 0x0000000809087221 */ /* 0x000fe20000000000 */
[----:B------:R-:W-:-:S05]  /*04b0*/  SEL R13, R13, RZ, P2 ;  /* 0x000000ff0d0d7207 */ /* 0x000fca0001000000 */
[----:B------:R-:W-:Y:S02]  /*04c0*/  @P3 FADD R8, R13, R10 ;  /* 0x0000000a0d083221 */ /* 0x000fe40000000000 */
[----:B------:R-:W3:Y:S03]  /*04d0*/  LDC.64 R10, c[0x0][0x258] ;  /* 0x00009600ff0a7b82 */ /* 0x000ee60000000a00 */
[----:B------:R-:W-:-:S04]  /*04e0*/  FSETP.GE.AND P1, PT, R8, RZ, PT ;  /* 0x000000ff0800720b */ /* 0x000fc80003f26000 */
[----:B------:R-:W-:Y:S01]  /*04f0*/  FSEL R9, R17, -1, P1 ;  /* 0xbf80000011097808 */ /* 0x000fe20000800000 */
[----:B----4-:R-:W-:-:S04]  /*0500*/  FADD R16, R16, 9.9999997473787516356e-06 ;  /* 0x3727c5ac10107421 */ /* 0x010fc80000000000 */
[CC--:B0-----:R-:W-:Y:S01]  /*0510*/  FMUL R6, R9.reuse, R12.reuse ;  /* 0x0000000c09067220 */ /* 0x0c1fe20000400000 */
[----:B------:R-:W0:Y:S03]  /*0520*/  MUFU.SQRT R13, R16 ;  /* 0x00000010000d7308 */ /* 0x000e260000002000 */
[----:B------:R-:W-:Y:S01]  /*0530*/  FFMA R6, R9, R12, -R6 ;  /* 0x0000000c09067223 */ /* 0x000fe20000000806 */
[----:B------:R-:W-:Y:S01]  /*0540*/  FMUL R9, R8, R9 ;  /* 0x0000000908097220 */ /* 0x000fe20000400000 */
[----:B-----5:R4:W-:Y:S03]  /*0550*/  @!P0 STG.E desc[UR4][R4.64], R15 ;  /* 0x0000000f04008986 */ /* 0x0209e6000c101904 */
[----:B------:R-:W-:Y:S01]  /*0560*/  FMUL R6, R6, R9 ;  /* 0x0000000906067220 */ /* 0x000fe20000400000 */
[----:B---3--:R-:W-:-:S04]  /*0570*/  IMAD.WIDE R10, R0, 0x4, R10 ;  /* 0x00000004000a7825 */ /* 0x008fc800078e020a */
[----:B------:R-:W-:Y:S01]  /*0580*/  FMUL R6, R6, 1.4426950216293334961 ;  /* 0x3fb8aa3b06067820 */ /* 0x000fe20000400000 */
[C---:B0-----:R-:W-:Y:S01]  /*0590*/  FSETP.GT.AND P2, PT, R13.reuse, 8.50705917302346158658e+37, PT ;  /* 0x7e8000000d00780b */ /* 0x041fe20003f44000 */
[----:B------:R4:W-:Y:S03]  /*05a0*/  @!P0 STG.E desc[UR4][R10.64], R8 ;  /* 0x000000080a008986 */ /* 0x0009e6000c101904 */
[----:B------:R-:W-:Y:S02]  /*05b0*/  FSETP.GEU.AND P1, PT, R6, -126, PT ;  /* 0xc2fc00000600780b */ /* 0x000fe40003f2e000 */
[----:B------:R-:W-:Y:S02]  /*05c0*/  FSETP.GEU.AND P4, PT, R13, 1.175494350822287508e-38, PT ;  /* 0x008000000d00780b */ /* 0x000fe40003f8e000 */
[----:B------:R-:W-:Y:S02]  /*05d0*/  FSEL R16, R17, 0.25, !P2 ;  /* 0x3e80000011107808 */ /* 0x000fe40005000000 */
[----:B------:R-:W-:-:S03]  /*05e0*/  LOP3.LUT R17, R14, 0x80000000, RZ, 0x3c, !PT ;  /* 0x800000000e117812 */ /* 0x000fc600078e3cff */
[----:B------:R-:W-:-:S04]  /*05f0*/  @P2 FMUL R13, R13, 0.25 ;  /* 0x3e8000000d0d2820 */ /* 0x000fc80000400000 */
[----:B------:R-:W-:Y:S02]  /*0600*/  @!P1 FMUL R6, R6, 0.5 ;  /* 0x3f00000006069820 */ /* 0x000fe40000400000 */
[----:B------:R-:W-:Y:S01]  /*0610*/  @!P4 FMUL R13, R13, 16777216 ;  /* 0x4b8000000d0dc820 */ /* 0x000fe20000400000 */
[----:B------:R-:W-:Y:S01]  /*0620*/  @!P4 FMUL R16, R16, 16777216 ;  /* 0x4b8000001010c820 */ /* 0x000fe20000400000 */
[----:B------:R0:W3:Y:S08]  /*0630*/  MUFU.EX2 R9, R6 ;  /* 0x0000000600097308 */ /* 0x0000f00000000800 */
[----:B------:R-:W1:Y:S01]  /*0640*/  MUFU.RCP R13, R13 ;  /* 0x0000000d000d7308 */ /* 0x000e620000001000 */
[----:B0-----:R-:W0:Y:S01]  /*0650*/  LDC.64 R6, c[0x0][0x260] ;  /* 0x00009800ff067b82 */ /* 0x001e220000000a00 */
[----:B---3--:R-:W-:-:S05]  /*0660*/  @!P1 FMUL R9, R9, R9 ;  /* 0x0000000909099220 */ /* 0x008fca0000400000 */
[C---:B------:R-:W-:Y:S02]  /*0670*/  FSETP.GT.AND P1, PT, R9.reuse, 8.50705917302346158658e+37, PT ;  /* 0x7e8000000900780b */ /* 0x040fe40003f24000 */
[----:B------:R-:W-:Y:S01]  /*0680*/  FSETP.GEU.AND P3, PT, R9, 1.175494350822287508e-38, PT ;  /* 0x008000000900780b */ /* 0x000fe20003f6e000 */
[----:B-1----:R-:W-:-:S10]  /*0690*/  FMUL R19, R13, R16 ;  /* 0x000000100d137220 */ /* 0x002fd40000400000 */
[----:B------:R-:W-:Y:S01]  /*06a0*/  @P1 FMUL R9, R9, 0.25 ;  /* 0x3e80000009091820 */ /* 0x000fe20000400000 */
[----:B0-----:R-:W-:-:S04]  /*06b0*/  IMAD.WIDE R6, R0, 0x4, R6 ;  /* 0x0000000400067825 */ /* 0x001fc800078e0206 */
[----:B------:R-:W-:-:S04]  /*06c0*/  @!P3 FMUL R9, R9, 16777216 ;  /* 0x4b8000000909b820 */ /* 0x000fc80000400000 */
[----:B------:R-:W0:Y:S02]  /*06d0*/  MUFU.RCP R12, R9 ;  /* 0x00000009000c7308 */ /* 0x000e240000001000 */
[----:B0-----:R-:W-:-:S04]  /*06e0*/  FMUL R12, R9, R12 ;  /* 0x0000000c090c7220 */ /* 0x001fc80000400000 */
[----:B------:R-:W-:-:S04]  /*06f0*/  FFMA R12, R12, R15, R17 ;  /* 0x0000000f0c0c7223 */ /* 0x000fc80000000011 */
[----:B------:R-:W-:-:S04]  /*0700*/  FMUL R19, R12, R19 ;  /* 0x000000130c137220 */ /* 0x000fc80000400000 */
[----:B--2---:R-:W-:-:S05]  /*0710*/  FFMA R2, R19, R3, R2 ;  /* 0x0000000313027223 */ /* 0x004fca0000000002 */
[----:B------:R-:W-:-:S04]  /*0720*/  FSETP.GEU.AND P1, PT, R2, RZ, PT ;  /* 0x000000ff0200720b */ /* 0x000fc80003f2e000 */
[----:B------:R-:W-:Y:S01]  /*0730*/  FSEL R3, R2, RZ, P1 ;  /* 0x000000ff02037208 */ /* 0x000fe20000800000 */
[----:B----4-:R-:W-:Y:S08]  /*0740*/  @P0 EXIT ;  /* 0x000000000000094d */ /* 0x010ff00003800000 */
[----:B------:R-:W-:Y:S01]  /*0750*/  STG.E desc[UR4][R6.64], R3 ;  /* 0x0000000306007986 */ /* 0x000fe2000c101904 */
[----:B------:R-:W-:Y:S05]  /*0760*/  EXIT ;  /* 0x000000000000794d */ /* 0x000fea0003800000 */
.L_x_0:
[----:B------:R-:W-:-:S00]  /*0770*/  BRA `(.L_x_0) ;  /* 0xfffffffc00fc7947 */ /* 0x000fc0000383ffff */
[----:B------:R-:W-:-:S00]  /*0780*/  NOP ;  /* 0x0000000000007918 */ /* 0x000fc00000000000 */
[----:B------:R-:W-:-:S00]  /*0790*/  NOP ;  /* 0x0000000000007918 */ /* 0x000fc00000000000 */
[----:B------:R-:W-:-:S00]  /*07a0*/  NOP ;  /* 0x0000000000007918 */ /* 0x000fc00000000000 */
[----:B------:R-:W-:-:S00]  /*07b0*/  NOP ;  /* 0x0000000000007918 */ /* 0x000fc00000000000 */
[----:B------:R-:W-:-:S00]  /*07c0*/  NOP ;  /* 0x0000000000007918 */ /* 0x000fc00000000000 */
[----:B------:R-:W-:-:S00]  /*07d0*/  NOP ;  /* 0x0000000000007918 */ /* 0x000fc00000000000 */
[----:B------:R-:W-:-:S00]  /*07e0*/  NOP ;  /* 0x0000000000007918 */ /* 0x000fc00000000000 */
[----:B------:R-:W-:-:S00]  /*07f0*/  NOP ;  /* 0x0000000000007918 */ /* 0x000fc00000000000 */
.L_x_1:


//--------------------- .nv.global.init           --------------------------
	.section	.nv.global.init,"aw",@progbits
.nv.global.init:
	.type		_$_str,@object
	.size		_$_str,(_$_str_$_2 - _$_str)
_$_str:
        /*0000*/ 	.byte	0x5f, 0x5f, 0x43, 0x55, 0x44, 0x41, 0x5f, 0x46, 0x54, 0x5a, 0x00
	.type		_$_str_$_2,@object
	.size		_$_str_$_2,(.L_1 - _$_str_$_2)
_$_str_$_2:
        /*000b*/ 	.byte	0x5f, 0x5f, 0x43, 0x55, 0x44, 0x41, 0x5f, 0x50, 0x52, 0x45, 0x43, 0x5f, 0x53, 0x51, 0x52, 0x54
        /*001b*/ 	.byte	0x00
.L_1:


//--------------------- .nv.constant0.triton_poi_fused__native_batch_norm_legit_no_training_cat_relu_unfold_0 --------------------------
	.section	.nv.constant0.triton_poi_fused__native_batch_norm_legit_no_training_cat_relu_unfold_0,"a",@progbits
	.sectionflags	@""
	.align	4
.nv.constant0.triton_poi_fused__native_batch_norm_legit_no_training_cat_relu_unfold_0:
	.zero		620
